	.headerflags	@"EF_CUDA_TEXMODE_UNIFIED EF_CUDA_64BIT_ADDRESS EF_CUDA_ACCELERATORS EF_CUDA_SM90 EF_CUDA_VIRTUAL_SM(EF_CUDA_SM90)"
	.elftype	@"ET_EXEC"


//--------------------- .nv.info                  --------------------------
	.section	.nv.info,"",@"SHT_CUDA_INFO"
	.align	4


	//----- nvinfo : EIATTR_REGCOUNT
	.align		4
        /*0000*/ 	.byte	0x04, 0x2f
        /*0002*/ 	.short	(.L_3 - .L_2)
	.align		4
.L_2:
        /*0004*/ 	.word	index@(triton_poi_fused__native_batch_norm_legit_no_training_relu_38)
        /*0008*/ 	.word	0x00000024


	//----- nvinfo : EIATTR_MIN_STACK_SIZE
	.align		4
.L_3:
        /*000c*/ 	.byte	0x04, 0x12
        /*000e*/ 	.short	(.L_5 - .L_4)
	.align		4
.L_4:
        /*0010*/ 	.word	index@(triton_poi_fused__native_batch_norm_legit_no_training_relu_38)
        /*0014*/ 	.word	0x00000000


	//----- nvinfo : EIATTR_FRAME_SIZE
	.align		4
.L_5:
        /*0018*/ 	.byte	0x04, 0x11
        /*001a*/ 	.short	(.L_7 - .L_6)
	.align		4
.L_6:
        /*001c*/ 	.word	index@(triton_poi_fused__native_batch_norm_legit_no_training_relu_38)
        /*0020*/ 	.word	0x00000000


	//----- nvinfo : EIATTR_MIN_STACK_SIZE
	.align		4
.L_7:
        /*0024*/ 	.byte	0x04, 0x12
        /*0026*/ 	.short	(.L_9 - .L_8)
	.align		4
.L_8:
        /*0028*/ 	.word	index@(triton_poi_fused__native_batch_norm_legit_no_training_relu_38)
        /*002c*/ 	.word	0x00000000
.L_9:


//--------------------- .nv.info.triton_poi_fused__native_batch_norm_legit_no_training_relu_38 --------------------------
	.section	.nv.info.triton_poi_fused__native_batch_norm_legit_no_training_relu_38,"",@"SHT_CUDA_INFO"
	.sectionflags	@""
	.align	4


	//----- nvinfo : EIATTR_CUDA_API_VERSION
	.align		4
        /*0000*/ 	.byte	0x04, 0x37
        /*0002*/ 	.short	(.L_11 - .L_10)
.L_10:
        /*0004*/ 	.word	0x0000007c


	//----- nvinfo : EIATTR_KPARAM_INFO
	.align		4
.L_11:
        /*0008*/ 	.byte	0x04, 0x17
        /*000a*/ 	.short	(.L_13 - .L_12)
.L_12:
        /*000c*/ 	.word	0x00000000
        /*0010*/ 	.short	0x0006
        /*0012*/ 	.short	0x0030
        /*0014*/ 	.byte	0x00, 0xf0, 0x11, 0x00


	//----- nvinfo : EIATTR_KPARAM_INFO
	.align		4
.L_13:
        /*0018*/ 	.byte	0x04, 0x17
        /*001a*/ 	.short	(.L_15 - .L_14)
.L_14:
        /*001c*/ 	.word	0x00000000
        /*0020*/ 	.short	0x0005
        /*0022*/ 	.short	0x0028
        /*0024*/ 	.byte	0x00, 0xf4, 0x21, 0x00


	//----- nvinfo : EIATTR_KPARAM_INFO
	.align		4
.L_15:
        /*0028*/ 	.byte	0x04, 0x17
        /*002a*/ 	.short	(.L_17 - .L_16)
.L_16:
        /*002c*/ 	.word	0x00000000
        /*0030*/ 	.short	0x0004
        /*0032*/ 	.short	0x0020
        /*0034*/ 	.byte	0x00, 0xf4, 0x21, 0x00


	//----- nvinfo : EIATTR_KPARAM_INFO
	.align		4
.L_17:
        /*0038*/ 	.byte	0x04, 0x17
        /*003a*/ 	.short	(.L_19 - .L_18)
.L_18:
        /*003c*/ 	.word	0x00000000
        /*0040*/ 	.short	0x0003
        /*0042*/ 	.short	0x0018
        /*0044*/ 	.byte	0x00, 0xf4, 0x21, 0x00


	//----- nvinfo : EIATTR_KPARAM_INFO
	.align		4
.L_19:
        /*0048*/ 	.byte	0x04, 0x17
        /*004a*/ 	.short	(.L_21 - .L_20)
.L_20:
        /*004c*/ 	.word	0x00000000
        /*0050*/ 	.short	0x0002
        /*0052*/ 	.short	0x0010
        /*0054*/ 	.byte	0x00, 0xf4, 0x21, 0x00


	//----- nvinfo : EIATTR_KPARAM_INFO
	.align		4
.L_21:
        /*0058*/ 	.byte	0x04, 0x17
        /*005a*/ 	.short	(.L_23 - .L_22)
.L_22:
        /*005c*/ 	.word	0x00000000
        /*0060*/ 	.short	0x0001
        /*0062*/ 	.short	0x0008
        /*0064*/ 	.byte	0x00, 0xf4, 0x21, 0x00


	//----- nvinfo : EIATTR_KPARAM_INFO
	.align		4
.L_23:
        /*0068*/ 	.byte	0x04, 0x17
        /*006a*/ 	.short	(.L_25 - .L_24)
.L_24:
        /*006c*/ 	.word	0x00000000
        /*0070*/ 	.short	0x0000
        /*0072*/ 	.short	0x0000
        /*0074*/ 	.byte	0x00, 0xf4, 0x21, 0x00


	//----- nvinfo : EIATTR_SPARSE_MMA_MASK
	.align		4
.L_25:
        /*0078*/ 	.byte	0x03, 0x50
        /*007a*/ 	.short	0x0000


	//----- nvinfo : EIATTR_MAXREG_COUNT
	.align		4
        /*007c*/ 	.byte	0x03, 0x1b
        /*007e*/ 	.short	0x00ff


	//----- nvinfo : EIATTR_EXIT_INSTR_OFFSETS
	.align		4
        /*0080*/ 	.byte	0x04, 0x1c
        /*0082*/ 	.short	(.L_27 - .L_26)


	//   ....[0]....
.L_26:
        /*0084*/ 	.word	0x00000b30


	//   ....[1]....
        /*0088*/ 	.word	0x00000b50


	//----- nvinfo : EIATTR_REQNTID
	.align		4
.L_27:
        /*008c*/ 	.byte	0x04, 0x10
        /*008e*/ 	.short	(.L_29 - .L_28)
.L_28:
        /*0090*/ 	.word	0x00000080
        /*0094*/ 	.word	0x00000001
        /*0098*/ 	.word	0x00000001


	//----- nvinfo : EIATTR_CBANK_PARAM_SIZE
	.align		4
.L_29:
        /*009c*/ 	.byte	0x03, 0x19
        /*009e*/ 	.short	0x0034


	//----- nvinfo : EIATTR_PARAM_CBANK
	.align		4
        /*00a0*/ 	.byte	0x04, 0x0a
        /*00a2*/ 	.short	(.L_31 - .L_30)
	.align		4
.L_30:
        /*00a4*/ 	.word	index@(.nv.constant0.triton_poi_fused__native_batch_norm_legit_no_training_relu_38)
        /*00a8*/ 	.short	0x0210
        /*00aa*/ 	.short	0x0034


	//----- nvinfo : EIATTR_SW_WAR
	.align		4
.L_31:
        /*00ac*/ 	.byte	0x04, 0x36
        /*00ae*/ 	.short	(.L_33 - .L_32)
.L_32:
        /*00b0*/ 	.word	0x00000008
.L_33:


//--------------------- .nv.callgraph             --------------------------
	.section	.nv.callgraph,"",@"SHT_CUDA_CALLGRAPH"
	.align	4
	.sectionentsize	8
	.align		4
        /*0000*/ 	.word	0x00000000
	.align		4
        /*0004*/ 	.word	0xffffffff
	.align		4
        /*0008*/ 	.word	0x00000000
	.align		4
        /*000c*/ 	.word	0xfffffffe
	.align		4
        /*0010*/ 	.word	0x00000000
	.align		4
        /*0014*/ 	.word	0xfffffffd
	.align		4
        /*0018*/ 	.word	0x00000000
	.align		4
        /*001c*/ 	.word	0xfffffffc


//--------------------- .nv.constant4             --------------------------
	.section	.nv.constant4,"a",@progbits
	.align	8
	.align		8
.nv.constant4:
        /*0000*/ 	.dword	_$_str
	.align		8
        /*0008*/ 	.dword	_$_str_$_2


//--------------------- .text.triton_poi_fused__native_batch_norm_legit_no_training_relu_38 --------------------------
	.section	.text.triton_poi_fused__native_batch_norm_legit_no_training_relu_38,"ax",@progbits
	.align	128
        .global         triton_poi_fused__native_batch_norm_legit_no_training_relu_38
        .type           triton_poi_fused__native_batch_norm_legit_no_training_relu_38,@function
        .size           triton_poi_fused__native_batch_norm_legit_no_training_relu_38,(.L_x_1 - triton_poi_fused__native_batch_norm_legit_no_training_relu_38)
        .other          triton_poi_fused__native_batch_norm_legit_no_training_relu_38,@"STO_CUDA_ENTRY STV_DEFAULT"
triton_poi_fused__native_batch_norm_legit_no_training_relu_38:
.text.triton_poi_fused__native_batch_norm_legit_no_training_relu_38:
[----:B------:R-:W0:Y:S02]  /*0000*/  LDC R1, c[0x0][0x28] ;  /* 0x00000a00ff017b82 */ /* 0x000e240000000800 */
[----:B------:R-:W1:Y:S01]  /*0010*/  S2R R0, SR_TID.X ;  /* 0x0000000000007919 */ /* 0x000e620000002100 */
[----:B------:R-:W2:Y:S01]  /*0020*/  LDC.64 R28, c[0x0][0x220] ;  /* 0x00008800ff1c7b82 */ /* 0x000ea20000000a00 */
[----:B------:R-:W3:Y:S07]  /*0030*/  S2R R3, SR_CTAID.X ;  /* 0x0000000000037919 */ /* 0x000eee0000002500 */
[----:B------:R-:W4:Y:S01]  /*0040*/  LDC.64 R32, c[0x0][0x210] ;  /* 0x00008400ff207b82 */ /* 0x000f220000000a00 */
[----:B------:R-:W-:Y:S01]  /*0050*/  ULDC.64 UR4, c[0x0][0x208] ;  /* 0x0000820000047ab9 */ /* 0x000fe20000000a00 */
[----:B------:R-:W-:-:S02]  /*0060*/  CS2R R4, SRZ ;  /* 0x0000000000047805 */ /* 0x000fc4000001ff00 */
[----:B------:R-:W-:Y:S02]  /*0070*/  CS2R R6, SRZ ;  /* 0x0000000000067805 */ /* 0x000fe4000001ff00 */
[----:B------:R-:W-:Y:S02]  /*0080*/  CS2R R8, SRZ ;  /* 0x0000000000087805 */ /* 0x000fe4000001ff00 */
[----:B------:R-:W-:Y:S01]  /*0090*/  CS2R R10, SRZ ;  /* 0x00000000000a7805 */ /* 0x000fe2000001ff00 */
[----:B------:R-:W5:Y:S01]  /*00a0*/  LDC.64 R30, c[0x0][0x218] ;  /* 0x00008600ff1e7b82 */ /* 0x000f620000000a00 */
[----:B-1----:R-:W-:-:S04]  /*00b0*/  SHF.L.U32 R0, R0, 0x2, RZ ;  /* 0x0000000200007819 */ /* 0x002fc800000006ff */
[----:B------:R-:W-:Y:S02]  /*00c0*/  LOP3.LUT R0, R0, 0x1fc, RZ, 0xc0, !PT ;  /* 0x000001fc00007812 */ /* 0x000fe400078ec0ff */
[----:B---3--:R-:W-:Y:S02]  /*00d0*/  SHF.R.S32.HI R2, RZ, 0x15, R3 ;  /* 0x00000015ff027819 */ /* 0x008fe40000011403 */
[----:B------:R-:W-:Y:S02]  /*00e0*/  LEA R0, R3, R0, 0xa ;  /* 0x0000000003007211 */ /* 0x000fe400078e50ff */
[----:B------:R-:W-:Y:S02]  /*00f0*/  SGXT R3, R2, 0x1 ;  /* 0x000000010203781a */ /* 0x000fe40000000200 */
[----:B------:R-:W-:Y:S02]  /*0100*/  ISETP.GE.AND P1, PT, R0, 0x70800, PT ;  /* 0x000708000000780c */ /* 0x000fe40003f26270 */
[----:B------:R-:W-:-:S02]  /*0110*/  CS2R R12, SRZ ;  /* 0x00000000000c7805 */ /* 0x000fc4000001ff00 */
[----:B------:R-:W-:Y:S02]  /*0120*/  LEA.HI R3, R3, R0, RZ, 0x7 ;  /* 0x0000000003037211 */ /* 0x000fe400078f38ff */
[----:B------:R-:W-:Y:S01]  /*0130*/  CS2R R14, SRZ ;  /* 0x00000000000e7805 */ /* 0x000fe2000001ff00 */
[----:B----4-:R-:W-:Y:S01]  /*0140*/  IMAD.WIDE R32, R0, 0x4, R32 ;  /* 0x0000000400207825 */ /* 0x010fe200078e0220 */
[----:B------:R-:W-:-:S04]  /*0150*/  LOP3.LUT R3, R3, 0xffffff80, RZ, 0xc0, !PT ;  /* 0xffffff8003037812 */ /* 0x000fc800078ec0ff */
[----:B------:R-:W-:Y:S01]  /*0160*/  IADD3 R2, R0, -R3, RZ ;  /* 0x8000000300027210 */ /* 0x000fe20007ffe0ff */
[----:B------:R-:W3:Y:S04]  /*0170*/  @!P1 LDG.E.128 R4, desc[UR4][R32.64] ;  /* 0x0000000420049981 */ /* 0x000ee8000c1e1d00 */
[----:B--2---:R-:W-:-:S04]  /*0180*/  IMAD.WIDE R28, R2, 0x4, R28 ;  /* 0x00000004021c7825 */ /* 0x004fc800078e021c */
[----:B-----5:R-:W-:Y:S01]  /*0190*/  IMAD.WIDE R30, R2, 0x4, R30 ;  /* 0x00000004021e7825 */ /* 0x020fe200078e021e */
[----:B------:R-:W2:Y:S04]  /*01a0*/  @!P1 LDG.E.EL.128 R12, desc[UR4][R28.64] ;  /* 0x000000041c0c9981 */ /* 0x000ea8000c2e1d00 */
[----:B------:R-:W3:Y:S01]  /*01b0*/  @!P1 LDG.E.EL.128 R8, desc[UR4][R30.64] ;  /* 0x000000041e089981 */ /* 0x000ee2000c2e1d00 */
[----:B------:R-:W-:-:S04]  /*01c0*/  IADD3 R3, R0, 0x200, RZ ;  /* 0x0000020000037810 */ /* 0x000fc80007ffe0ff */
[----:B------:R-:W-:Y:S02]  /*01d0*/  ISETP.GE.AND P0, PT, R3, 0x70800, PT ;  /* 0x000708000300780c */ /* 0x000fe40003f06270 */
[----:B------:R-:W-:Y:S02]  /*01e0*/  CS2R R24, SRZ ;  /* 0x0000000000187805 */ /* 0x000fe4000001ff00 */
[----:B------:R-:W-:Y:S02]  /*01f0*/  CS2R R26, SRZ ;  /* 0x00000000001a7805 */ /* 0x000fe4000001ff00 */
[----:B------:R-:W-:Y:S02]  /*0200*/  CS2R R16, SRZ ;  /* 0x0000000000107805 */ /* 0x000fe4000001ff00 */
[----:B------:R-:W-:Y:S02]  /*0210*/  CS2R R18, SRZ ;  /* 0x0000000000127805 */ /* 0x000fe4000001ff00 */
[----:B------:R-:W-:-:S02]  /*0220*/  CS2R R20, SRZ ;  /* 0x0000000000147805 */ /* 0x000fc4000001ff00 */
[----:B------:R-:W-:Y:S01]  /*0230*/  CS2R R22, SRZ ;  /* 0x0000000000167805 */ /* 0x000fe2000001ff00 */
[----:B------:R-:W4:Y:S04]  /*0240*/  @!P0 LDG.E.EL.128 R24, desc[UR4][R28.64] ;  /* 0x000000041c188981 */ /* 0x000f28000c2e1d00 */
[----:B------:R-:W5:Y:S04]  /*0250*/  @!P0 LDG.E.128 R16, desc[UR4][R32.64+0x800] ;  /* 0x0008000420108981 */ /* 0x000f68000c1e1d00 */
[----:B------:R1:W5:Y:S01]  /*0260*/  @!P0 LDG.E.EL.128 R20, desc[UR4][R30.64] ;  /* 0x000000041e148981 */ /* 0x000362000c2e1d00 */
[----:B------:R-:W-:Y:S01]  /*0270*/  HFMA2.MMA R3, -RZ, RZ, 1.625, 0 ;  /* 0x3e800000ff037435 */ /* 0x000fe200000001ff */
[----:B-1----:R-:W1:Y:S02]  /*0280*/  LDC.64 R30, c[0x0][0x230] ;  /* 0x00008c00ff1e7b82 */ /* 0x002e640000000a00 */
[----:B-1----:R-:W-:-:S04]  /*0290*/  IMAD.WIDE R30, R2, 0x4, R30 ;  /* 0x00000004021e7825 */ /* 0x002fc800078e021e */
[----:B--2---:R-:W-:Y:S01]  /*02a0*/  FADD R12, R12, 0.0010000000474974513054 ;  /* 0x3a83126f0c0c7421 */ /* 0x004fe20000000000 */
[----:B---3--:R-:W-:-:S05]  /*02b0*/  FADD R5, -R9, R5 ;  /* 0x0000000509057221 */ /* 0x008fca0000000100 */
[----:B------:R-:W1:Y:S01]  /*02c0*/  MUFU.SQRT R12, R12 ;  /* 0x0000000c000c7308 */ /* 0x000e620000002000 */
[----:B------:R-:W-:Y:S01]  /*02d0*/  FADD R9, R13, 0.0010000000474974513054 ;  /* 0x3a83126f0d097421 */ /* 0x000fe20000000000 */
[----:B------:R-:W-:Y:S01]  /*02e0*/  FADD R4, -R8, R4 ;  /* 0x0000000408047221 */ /* 0x000fe20000000100 */
[----:B------:R-:W-:Y:S01]  /*02f0*/  FADD R8, R14, 0.0010000000474974513054 ;  /* 0x3a83126f0e087421 */ /* 0x000fe20000000000 */
[----:B------:R-:W-:-:S04]  /*0300*/  FADD R14, R15, 0.0010000000474974513054 ;  /* 0x3a83126f0f0e7421 */ /* 0x000fc80000000000 */
[----:B------:R-:W2:Y:S01]  /*0310*/  MUFU.SQRT R9, R9 ;  /* 0x0000000900097308 */ /* 0x000ea20000002000 */
[----:B-1----:R-:W-:-:S07]  /*0320*/  FSETP.GT.AND P5, PT, R12, 8.50705917302346158658e+37, PT ;  /* 0x7e8000000c00780b */ /* 0x002fce0003fa4000 */
[----:B------:R-:W1:Y:S01]  /*0330*/  MUFU.SQRT R8, R8 ;  /* 0x0000000800087308 */ /* 0x000e620000002000 */
[----:B------:R-:W-:Y:S01]  /*0340*/  FSETP.GEU.AND P2, PT, R12, 1.175494350822287508e-38, PT ;  /* 0x008000000c00780b */ /* 0x000fe20003f4e000 */
[----:B----4-:R-:W-:-:S06]  /*0350*/  FADD R24, R24, 0.0010000000474974513054 ;  /* 0x3a83126f18187421 */ /* 0x010fcc0000000000 */
[----:B------:R-:W3:Y:S01]  /*0360*/  MUFU.SQRT R14, R14 ;  /* 0x0000000e000e7308 */ /* 0x000ee20000002000 */
[C---:B--2---:R-:W-:Y:S01]  /*0370*/  FSETP.GT.AND P3, PT, R9.reuse, 8.50705917302346158658e+37, PT ;  /* 0x7e8000000900780b */ /* 0x044fe20003f64000 */
[----:B------:R-:W-:Y:S01]  /*0380*/  FADD R10, -R10, R6 ;  /* 0x000000060a0a7221 */ /* 0x000fe20000000100 */
[----:B------:R-:W-:Y:S01]  /*0390*/  FSETP.GEU.AND P4, PT, R9, 1.175494350822287508e-38, PT ;  /* 0x008000000900780b */ /* 0x000fe20003f8e000 */
[----:B------:R-:W-:Y:S01]  /*03a0*/  @P5 FMUL R12, R12, 0.25 ;  /* 0x3e8000000c0c5820 */ /* 0x000fe20000400000 */
[----:B------:R-:W-:-:S03]  /*03b0*/  FSEL R6, R3, 1, P5 ;  /* 0x3f80000003067808 */ /* 0x000fc60002800000 */
[----:B------:R-:W2:Y:S01]  /*03c0*/  MUFU.SQRT R15, R24 ;  /* 0x00000018000f7308 */ /* 0x000ea20000002000 */
[----:B------:R-:W-:Y:S01]  /*03d0*/  FADD R13, R25, 0.0010000000474974513054 ;  /* 0x3a83126f190d7421 */ /* 0x000fe20000000000 */
[----:B------:R-:W-:Y:S01]  /*03e0*/  FADD R26, R26, 0.0010000000474974513054 ;  /* 0x3a83126f1a1a7421 */ /* 0x000fe20000000000 */
[----:B------:R-:W-:Y:S01]  /*03f0*/  @!P2 FMUL R12, R12, 16777216 ;  /* 0x4b8000000c0ca820 */ /* 0x000fe20000400000 */
[----:B------:R-:W-:Y:S01]  /*0400*/  @!P2 FMUL R6, R6, 16777216 ;  /* 0x4b8000000606a820 */ /* 0x000fe20000400000 */
[----:B-1----:R-:W-:Y:S01]  /*0410*/  FSETP.GT.AND P6, PT, R8, 8.50705917302346158658e+37, PT ;  /* 0x7e8000000800780b */ /* 0x002fe20003fc4000 */
[----:B-----5:R-:W-:Y:S01]  /*0420*/  FADD R16, -R20, R16 ;  /* 0x0000001014107221 */ /* 0x020fe20000000100 */
[----:B---3--:R-:W-:Y:S01]  /*0430*/  FSETP.GT.AND P2, PT, R14, 8.50705917302346158658e+37, PT ;  /* 0x7e8000000e00780b */ /* 0x008fe20003f44000 */
[----:B------:R-:W1:Y:S01]  /*0440*/  MUFU.SQRT R13, R13 ;  /* 0x0000000d000d7308 */ /* 0x000e620000002000 */
[----:B------:R-:W-:Y:S01]  /*0450*/  FSEL R20, R3, 1, P3 ;  /* 0x3f80000003147808 */ /* 0x000fe20001800000 */
[----:B------:R-:W-:Y:S01]  /*0460*/  @P3 FMUL R9, R9, 0.25 ;  /* 0x3e80000009093820 */ /* 0x000fe20000400000 */
[----:B------:R-:W-:-:S02]  /*0470*/  FSETP.GEU.AND P5, PT, R8, 1.175494350822287508e-38, PT ;  /* 0x008000000800780b */ /* 0x000fc40003fae000 */
[----:B------:R-:W-:-:S03]  /*0480*/  FSETP.GEU.AND P3, PT, R14, 1.175494350822287508e-38, PT ;  /* 0x008000000e00780b */ /* 0x000fc60003f6e000 */
[----:B------:R-:W3:Y:S01]  /*0490*/  MUFU.SQRT R25, R26 ;  /* 0x0000001a00197308 */ /* 0x000ee20000002000 */
[----:B------:R-:W-:Y:S01]  /*04a0*/  @!P4 FMUL R9, R9, 16777216 ;  /* 0x4b8000000909c820 */ /* 0x000fe20000400000 */
[----:B------:R-:W-:Y:S01]  /*04b0*/  @!P4 FMUL R20, R20, 16777216 ;  /* 0x4b8000001414c820 */ /* 0x000fe20000400000 */
[----:B--2---:R-:W-:Y:S01]  /*04c0*/  FSETP.GT.AND P4, PT, R15, 8.50705917302346158658e+37, PT ;  /* 0x7e8000000f00780b */ /* 0x004fe20003f84000 */
[----:B------:R-:W-:Y:S01]  /*04d0*/  FADD R11, -R11, R7 ;  /* 0x000000070b0b7221 */ /* 0x000fe20000000100 */
[C---:B------:R-:W-:Y:S01]  /*04e0*/  FSEL R24, R3.reuse, 1, P6 ;  /* 0x3f80000003187808 */ /* 0x040fe20003000000 */
[----:B------:R-:W-:Y:S02]  /*04f0*/  @P6 FMUL R8, R8, 0.25 ;  /* 0x3e80000008086820 */ /* 0x000fe40000400000 */
[----:B------:R2:W4:Y:S01]  /*0500*/  MUFU.RCP R7, R12 ;  /* 0x0000000c00077308 */ /* 0x0005220000001000 */
[----:B------:R-:W-:Y:S01]  /*0510*/  @P2 FMUL R14, R14, 0.25 ;  /* 0x3e8000000e0e2820 */ /* 0x000fe20000400000 */
[----:B------:R-:W-:Y:S01]  /*0520*/  @!P5 FMUL R8, R8, 16777216 ;  /* 0x4b8000000808d820 */ /* 0x000fe20000400000 */
[----:B------:R-:W-:Y:S01]  /*0530*/  @!P5 FMUL R24, R24, 16777216 ;  /* 0x4b8000001818d820 */ /* 0x000fe20000400000 */
[----:B--2---:R-:W-:Y:S01]  /*0540*/  FSEL R12, R3, 1, P2 ;  /* 0x3f800000030c7808 */ /* 0x004fe20001000000 */
[----:B------:R-:W-:Y:S01]  /*0550*/  @!P3 FMUL R14, R14, 16777216 ;  /* 0x4b8000000e0eb820 */ /* 0x000fe20000400000 */
[----:B-1----:R-:W-:-:S03]  /*0560*/  FSETP.GT.AND P5, PT, R13, 8.50705917302346158658e+37, PT ;  /* 0x7e8000000d00780b */ /* 0x002fc60003fa4000 */
[----:B------:R-:W-:Y:S01]  /*0570*/  @!P3 FMUL R12, R12, 16777216 ;  /* 0x4b8000000c0cb820 */ /* 0x000fe20000400000 */
[----:B---3--:R-:W-:Y:S01]  /*0580*/  FSETP.GT.AND P3, PT, R25, 8.50705917302346158658e+37, PT ;  /* 0x7e8000001900780b */ /* 0x008fe20003f64000 */
[----:B------:R-:W-:Y:S01]  /*0590*/  FADD R17, -R21, R17 ;  /* 0x0000001115117221 */ /* 0x000fe20000000100 */
[C---:B------:R-:W-:Y:S01]  /*05a0*/  FSETP.GEU.AND P6, PT, R15.reuse, 1.175494350822287508e-38, PT ;  /* 0x008000000f00780b */ /* 0x040fe20003fce000 */
[----:B------:R-:W-:Y:S01]  /*05b0*/  @P4 FMUL R15, R15, 0.25 ;  /* 0x3e8000000f0f4820 */ /* 0x000fe20000400000 */
[----:B------:R-:W-:Y:S01]  /*05c0*/  FSEL R21, R3, 1, P4 ;  /* 0x3f80000003157808 */ /* 0x000fe20002000000 */
[----:B------:R-:W1:Y:S01]  /*05d0*/  MUFU.RCP R29, R14 ;  /* 0x0000000e001d7308 */ /* 0x000e620000001000 */
[----:B------:R-:W-:Y:S02]  /*05e0*/  FSETP.GEU.AND P2, PT, R13, 1.175494350822287508e-38, PT ;  /* 0x008000000d00780b */ /* 0x000fe40003f4e000 */
[----:B------:R-:W-:Y:S01]  /*05f0*/  FSETP.GEU.AND P4, PT, R25, 1.175494350822287508e-38, PT ;  /* 0x008000001900780b */ /* 0x000fe20003f8e000 */
[----:B------:R-:W-:-:S04]  /*0600*/  FADD R23, -R23, R19 ;  /* 0x0000001317177221 */ /* 0x000fc80000000100 */
[----:B------:R-:W2:Y:S01]  /*0610*/  MUFU.RCP R33, R8 ;  /* 0x0000000800217308 */ /* 0x000ea20000001000 */
[----:B----4-:R-:W-:Y:S01]  /*0620*/  FMUL R19, R7, R6 ;  /* 0x0000000607137220 */ /* 0x010fe20000400000 */
[----:B------:R-:W-:Y:S01]  /*0630*/  @P5 FMUL R13, R13, 0.25 ;  /* 0x3e8000000d0d5820 */ /* 0x000fe20000400000 */
[----:B------:R-:W3:Y:S01]  /*0640*/  LDC.64 R6, c[0x0][0x228] ;  /* 0x00008a00ff067b82 */ /* 0x000ee20000000a00 */
[----:B------:R-:W-:-:S04]  /*0650*/  @P3 FMUL R25, R25, 0.25 ;  /* 0x3e80000019193820 */ /* 0x000fc80000400000 */
[----:B------:R-:W4:Y:S01]  /*0660*/  MUFU.RCP R9, R9 ;  /* 0x0000000900097308 */ /* 0x000f220000001000 */
[----:B------:R-:W-:Y:S01]  /*0670*/  @!P6 FMUL R15, R15, 16777216 ;  /* 0x4b8000000f0fe820 */ /* 0x000fe20000400000 */
[----:B------:R-:W-:Y:S01]  /*0680*/  @!P2 FMUL R13, R13, 16777216 ;  /* 0x4b8000000d0da820 */ /* 0x000fe20000400000 */
[----:B------:R-:W-:Y:S01]  /*0690*/  @!P4 FMUL R25, R25, 16777216 ;  /* 0x4b8000001919c820 */ /* 0x000fe20000400000 */
[----:B-1----:R-:W-:Y:S01]  /*06a0*/  FMUL R12, R29, R12 ;  /* 0x0000000c1d0c7220 */ /* 0x002fe20000400000 */
[----:B--2---:R-:W-:-:S03]  /*06b0*/  FMUL R33, R33, R24 ;  /* 0x0000001821217220 */ /* 0x004fc60000400000 */
[----:B------:R1:W2:Y:S08]  /*06c0*/  MUFU.RCP R8, R15 ;  /* 0x0000000f00087308 */ /* 0x0002b00000001000 */
[----:B------:R-:W5:Y:S01]  /*06d0*/  MUFU.RCP R26, R13 ;  /* 0x0000000d001a7308 */ /* 0x000f620000001000 */
[----:B----4-:R-:W-:Y:S01]  /*06e0*/  FMUL R24, R9, R20 ;  /* 0x0000001409187220 */ /* 0x010fe20000400000 */
[----:B-1----:R-:W-:-:S06]  /*06f0*/  FMUL R15, R33, R10 ;  /* 0x0000000a210f7220 */ /* 0x002fcc0000400000 */
[----:B------:R2:W1:Y:S01]  /*0700*/  MUFU.RCP R29, R25 ;  /* 0x00000019001d7308 */ /* 0x0004620000001000 */
[C---:B------:R-:W-:Y:S02]  /*0710*/  FSEL R9, R3.reuse, 1, P5 ;  /* 0x3f80000003097808 */ /* 0x040fe40002800000 */
[----:B------:R-:W-:Y:S01]  /*0720*/  FSEL R10, R3, 1, P3 ;  /* 0x3f800000030a7808 */ /* 0x000fe20001800000 */
[----:B------:R-:W-:Y:S02]  /*0730*/  @!P6 FMUL R21, R21, 16777216 ;  /* 0x4b8000001515e820 */ /* 0x000fe40000400000 */
[----:B------:R-:W-:Y:S02]  /*0740*/  @!P2 FMUL R9, R9, 16777216 ;  /* 0x4b8000000909a820 */ /* 0x000fe40000400000 */
[----:B------:R-:W-:Y:S01]  /*0750*/  @!P4 FMUL R10, R10, 16777216 ;  /* 0x4b8000000a0ac820 */ /* 0x000fe20000400000 */
[----:B------:R-:W-:Y:S01]  /*0760*/  FMUL R12, R12, R11 ;  /* 0x0000000b0c0c7220 */ /* 0x000fe20000400000 */
[----:B------:R-:W-:Y:S01]  /*0770*/  FMUL R24, R24, R5 ;  /* 0x0000000518187220 */ /* 0x000fe20000400000 */
[----:B------:R-:W-:Y:S01]  /*0780*/  FMUL R19, R19, R4 ;  /* 0x0000000413137220 */ /* 0x000fe20000400000 */
[----:B--2---:R-:W-:Y:S01]  /*0790*/  FMUL R25, R8, R21 ;  /* 0x0000001508197220 */ /* 0x004fe20000400000 */
[----:B-----5:R-:W-:Y:S01]  /*07a0*/  FMUL R26, R26, R9 ;  /* 0x000000091a1a7220 */ /* 0x020fe20000400000 */
[----:B---3--:R-:W-:-:S04]  /*07b0*/  IMAD.WIDE R32, R2, 0x4, R6 ;  /* 0x0000000402207825 */ /* 0x008fc800078e0206 */
[----:B-1----:R-:W-:Y:S01]  /*07c0*/  FMUL R29, R29, R10 ;  /* 0x0000000a1d1d7220 */ /* 0x002fe20000400000 */
[----:B------:R-:W-:Y:S02]  /*07d0*/  CS2R R8, SRZ ;  /* 0x0000000000087805 */ /* 0x000fe4000001ff00 */
[----:B------:R-:W-:Y:S02]  /*07e0*/  CS2R R10, SRZ ;  /* 0x00000000000a7805 */ /* 0x000fe4000001ff00 */
[----:B------:R-:W-:Y:S02]  /*07f0*/  CS2R R4, SRZ ;  /* 0x0000000000047805 */ /* 0x000fe4000001ff00 */
[----:B------:R-:W-:Y:S02]  /*0800*/  CS2R R6, SRZ ;  /* 0x0000000000067805 */ /* 0x000fe4000001ff00 */
[----:B------:R-:W2:Y:S04]  /*0810*/  @!P1 LDG.E.EL.128 R8, desc[UR4][R32.64] ;  /* 0x0000000420089981 */ /* 0x000ea8000c2e1d00 */
[----:B------:R-:W2:Y:S01]  /*0820*/  @!P1 LDG.E.EL.128 R4, desc[UR4][R30.64] ;  /* 0x000000041e049981 */ /* 0x000ea2000c2e1d00 */
[----:B------:R-:W-:-:S04]  /*0830*/  FADD R27, R27, 0.0010000000474974513054 ;  /* 0x3a83126f1b1b7421 */ /* 0x000fc80000000000 */
[----:B------:R-:W1:Y:S02]  /*0840*/  MUFU.SQRT R20, R27 ;  /* 0x0000001b00147308 */ /* 0x000e640000002000 */
[C---:B-1----:R-:W-:Y:S02]  /*0850*/  FSETP.GT.AND P2, PT, R20.reuse, 8.50705917302346158658e+37, PT ;  /* 0x7e8000001400780b */ /* 0x042fe40003f44000 */
[----:B------:R-:W-:-:S11]  /*0860*/  FSETP.GEU.AND P3, PT, R20, 1.175494350822287508e-38, PT ;  /* 0x008000001400780b */ /* 0x000fd60003f6e000 */
[----:B------:R-:W-:-:S04]  /*0870*/  @P2 FMUL R20, R20, 0.25 ;  /* 0x3e80000014142820 */ /* 0x000fc80000400000 */
[----:B------:R-:W-:-:S06]  /*0880*/  @!P3 FMUL R20, R20, 16777216 ;  /* 0x4b8000001414b820 */ /* 0x000fcc0000400000 */
[----:B------:R-:W1:Y:S01]  /*0890*/  MUFU.RCP R20, R20 ;  /* 0x0000001400147308 */ /* 0x000e620000001000 */
[----:B------:R-:W-:-:S05]  /*08a0*/  FSEL R3, R3, 1, P2 ;  /* 0x3f80000003037808 */ /* 0x000fca0001000000 */
[----:B------:R-:W-:Y:S01]  /*08b0*/  @!P3 FMUL R3, R3, 16777216 ;  /* 0x4b8000000303b820 */ /* 0x000fe20000400000 */
[----:B------:R-:W-:-:S03]  /*08c0*/  FADD R18, -R22, R18 ;  /* 0x0000001216127221 */ /* 0x000fc60000000100 */
[----:B-1----:R-:W-:Y:S01]  /*08d0*/  FMUL R2, R20, R3 ;  /* 0x0000000314027220 */ /* 0x002fe20000400000 */
[----:B------:R-:W-:-:S03]  /*08e0*/  CS2R R20, SRZ ;  /* 0x0000000000147805 */ /* 0x000fc6000001ff00 */
[----:B------:R-:W-:Y:S01]  /*08f0*/  FMUL R2, R2, R23 ;  /* 0x0000001702027220 */ /* 0x000fe20000400000 */
[----:B------:R-:W-:-:S06]  /*0900*/  CS2R R22, SRZ ;  /* 0x0000000000167805 */ /* 0x000fcc000001ff00 */
[----:B------:R-:W3:Y:S01]  /*0910*/  @!P0 LDG.E.EL.128 R20, desc[UR4][R30.64] ;  /* 0x000000041e148981 */ /* 0x000ee2000c2e1d00 */
[----:B--2---:R-:W-:Y:S01]  /*0920*/  FFMA R6, R15, R10, R6 ;  /* 0x0000000a0f067223 */ /* 0x004fe20000000006 */
[----:B------:R-:W-:Y:S01]  /*0930*/  FFMA R7, R12, R11, R7 ;  /* 0x0000000b0c077223 */ /* 0x000fe20000000007 */
[----:B------:R-:W-:Y:S02]  /*0940*/  CS2R R12, SRZ ;  /* 0x00000000000c7805 */ /* 0x000fe4000001ff00 */
[----:B------:R-:W-:Y:S01]  /*0950*/  CS2R R14, SRZ ;  /* 0x00000000000e7805 */ /* 0x000fe2000001ff00 */
[----:B------:R-:W1:Y:S05]  /*0960*/  LDC.64 R10, c[0x0][0x238] ;  /* 0x00008e00ff0a7b82 */ /* 0x000e6a0000000a00 */
[----:B------:R-:W3:Y:S01]  /*0970*/  @!P0 LDG.E.EL.128 R12, desc[UR4][R32.64] ;  /* 0x00000004200c8981 */ /* 0x000ee2000c2e1d00 */
[----:B------:R-:W-:Y:S01]  /*0980*/  FFMA R5, R24, R9, R5 ;  /* 0x0000000918057223 */ /* 0x000fe20000000005 */
[----:B------:R-:W-:Y:S01]  /*0990*/  FFMA R4, R19, R8, R4 ;  /* 0x0000000813047223 */ /* 0x000fe20000000004 */
[----:B------:R-:W-:Y:S01]  /*09a0*/  FSETP.GEU.AND P2, PT, R7, RZ, PT ;  /* 0x000000ff0700720b */ /* 0x000fe20003f4e000 */
[----:B------:R-:W-:Y:S01]  /*09b0*/  FMUL R29, R29, R18 ;  /* 0x000000121d1d7220 */ /* 0x000fe20000400000 */
[----:B------:R-:W-:Y:S01]  /*09c0*/  FSETP.GEU.AND P3, PT, R6, RZ, PT ;  /* 0x000000ff0600720b */ /* 0x000fe20003f6e000 */
[----:B------:R-:W-:Y:S01]  /*09d0*/  FMUL R26, R26, R17 ;  /* 0x000000111a1a7220 */ /* 0x000fe20000400000 */
[----:B------:R-:W-:Y:S01]  /*09e0*/  FSETP.GEU.AND P4, PT, R5, RZ, PT ;  /* 0x000000ff0500720b */ /* 0x000fe20003f8e000 */
[----:B------:R-:W-:Y:S01]  /*09f0*/  FMUL R25, R25, R16 ;  /* 0x0000001019197220 */ /* 0x000fe20000400000 */
[----:B------:R-:W-:-:S02]  /*0a00*/  FSETP.GEU.AND P5, PT, R4, RZ, PT ;  /* 0x000000ff0400720b */ /* 0x000fc40003fae000 */
[----:B------:R-:W-:Y:S02]  /*0a10*/  SEL R7, R7, RZ, P2 ;  /* 0x000000ff07077207 */ /* 0x000fe40001000000 */
[----:B------:R-:W-:Y:S02]  /*0a20*/  SEL R6, R6, RZ, P3 ;  /* 0x000000ff06067207 */ /* 0x000fe40001800000 */
[----:B------:R-:W-:Y:S02]  /*0a30*/  SEL R5, R5, RZ, P4 ;  /* 0x000000ff05057207 */ /* 0x000fe40002000000 */
[----:B------:R-:W-:Y:S01]  /*0a40*/  SEL R4, R4, RZ, P5 ;  /* 0x000000ff04047207 */ /* 0x000fe20002800000 */
[----:B-1----:R-:W-:-:S05]  /*0a50*/  IMAD.WIDE R10, R0, 0x4, R10 ;  /* 0x00000004000a7825 */ /* 0x002fca00078e020a */
[----:B------:R1:W-:Y:S01]  /*0a60*/  @!P1 STG.E.128 desc[UR4][R10.64], R4 ;  /* 0x000000040a009986 */ /* 0x0003e2000c101d04 */
[----:B---3--:R-:W-:Y:S01]  /*0a70*/  FFMA R2, R2, R15, R23 ;  /* 0x0000000f02027223 */ /* 0x008fe20000000017 */
[----:B------:R-:W-:Y:S01]  /*0a80*/  FFMA R14, R29, R14, R22 ;  /* 0x0000000e1d0e7223 */ /* 0x000fe20000000016 */
[----:B------:R-:W-:Y:S01]  /*0a90*/  FFMA R13, R26, R13, R21 ;  /* 0x0000000d1a0d7223 */ /* 0x000fe20000000015 */
[----:B------:R-:W-:Y:S02]  /*0aa0*/  FFMA R12, R25, R12, R20 ;  /* 0x0000000c190c7223 */ /* 0x000fe40000000014 */
[----:B------:R-:W-:Y:S02]  /*0ab0*/  FSETP.GEU.AND P1, PT, R2, RZ, PT ;  /* 0x000000ff0200720b */ /* 0x000fe40003f2e000 */
[----:B------:R-:W-:Y:S02]  /*0ac0*/  FSETP.GEU.AND P2, PT, R14, RZ, PT ;  /* 0x000000ff0e00720b */ /* 0x000fe40003f4e000 */
[----:B------:R-:W-:-:S02]  /*0ad0*/  FSETP.GEU.AND P3, PT, R13, RZ, PT ;  /* 0x000000ff0d00720b */ /* 0x000fc40003f6e000 */
[----:B------:R-:W-:Y:S02]  /*0ae0*/  FSETP.GEU.AND P4, PT, R12, RZ, PT ;  /* 0x000000ff0c00720b */ /* 0x000fe40003f8e000 */
[----:B------:R-:W-:Y:S02]  /*0af0*/  SEL R15, R2, RZ, P1 ;  /* 0x000000ff020f7207 */ /* 0x000fe40000800000 */
[----:B------:R-:W-:Y:S02]  /*0b00*/  SEL R14, R14, RZ, P2 ;  /* 0x000000ff0e0e7207 */ /* 0x000fe40001000000 */
[----:B------:R-:W-:Y:S02]  /*0b10*/  SEL R13, R13, RZ, P3 ;  /* 0x000000ff0d0d7207 */ /* 0x000fe40001800000 */
[----:B------:R-:W-:Y:S01]  /*0b20*/  SEL R12, R12, RZ, P4 ;  /* 0x000000ff0c0c7207 */ /* 0x000fe20002000000 */
[----:B-1----:R-:W-:Y:S06]  /*0b30*/  @P0 EXIT ;  /* 0x000000000000094d */ /* 0x002fec0003800000 */
[----:B------:R-:W-:Y:S01]  /*0b40*/  STG.E.128 desc[UR4][R10.64+0x800], R12 ;  /* 0x0008000c0a007986 */ /* 0x000fe2000c101d04 */
[----:B------:R-:W-:Y:S05]  /*0b50*/  EXIT ;  /* 0x000000000000794d */ /* 0x000fea0003800000 */
.L_x_0:
[----:B------:R-:W-:-:S00]  /*0b60*/  BRA `(.L_x_0) ;  /* 0xfffffffc00fc7947 */ /* 0x000fc0000383ffff */
[----:B------:R-:W-:-:S00]  /*0b70*/  NOP ;  /* 0x0000000000007918 */ /* 0x000fc00000000000 */
        /* <DEDUP_REMOVED lines=8> */
.L_x_1:


//--------------------- .nv.global.init           --------------------------
	.section	.nv.global.init,"aw",@progbits
.nv.global.init:
	.type		_$_str,@object
	.size		_$_str,(_$_str_$_2 - _$_str)
_$_str:
        /*0000*/ 	.byte	0x5f, 0x5f, 0x43, 0x55, 0x44, 0x41, 0x5f, 0x46, 0x54, 0x5a, 0x00
	.type		_$_str_$_2,@object
	.size		_$_str_$_2,(.L_1 - _$_str_$_2)
_$_str_$_2:
        /*000b*/ 	.byte	0x5f, 0x5f, 0x43, 0x55, 0x44, 0x41, 0x5f, 0x50, 0x52, 0x45, 0x43, 0x5f, 0x53, 0x51, 0x52, 0x54
        /*001b*/ 	.byte	0x00
.L_1:


//--------------------- .nv.constant0.triton_poi_fused__native_batch_norm_legit_no_training_relu_38 --------------------------
	.section	.nv.constant0.triton_poi_fused__native_batch_norm_legit_no_training_relu_38,"a",@progbits
	.sectionflags	@""
	.align	4
.nv.constant0.triton_poi_fused__native_batch_norm_legit_no_training_relu_38:
	.zero		580
